	.headerflags	@"EF_CUDA_TEXMODE_UNIFIED EF_CUDA_64BIT_ADDRESS EF_CUDA_ACCELERATORS EF_CUDA_SM90 EF_CUDA_VIRTUAL_SM(EF_CUDA_SM90)"
	.elftype	@"ET_EXEC"


//--------------------- .nv.info                  --------------------------
	.section	.nv.info,"",@"SHT_CUDA_INFO"
	.align	4


	//----- nvinfo : EIATTR_REGCOUNT
	.align		4
        /*0000*/ 	.byte	0x04, 0x2f
        /*0002*/ 	.short	(.L_2 - .L_1)
	.align		4
.L_1:
        /*0004*/ 	.word	index@(triton_per_fused__native_batch_norm_legit_leaky_relu_leaky_relu_backward_1)
        /*0008*/ 	.word	0x00000014


	//----- nvinfo : EIATTR_MIN_STACK_SIZE
	.align		4
.L_2:
        /*000c*/ 	.byte	0x04, 0x12
        /*000e*/ 	.short	(.L_4 - .L_3)
	.align		4
.L_3:
        /*0010*/ 	.word	index@(triton_per_fused__native_batch_norm_legit_leaky_relu_leaky_relu_backward_1)
        /*0014*/ 	.word	0x00000000


	//----- nvinfo : EIATTR_FRAME_SIZE
	.align		4
.L_4:
        /*0018*/ 	.byte	0x04, 0x11
        /*001a*/ 	.short	(.L_6 - .L_5)
	.align		4
.L_5:
        /*001c*/ 	.word	index@(triton_per_fused__native_batch_norm_legit_leaky_relu_leaky_relu_backward_1)
        /*0020*/ 	.word	0x00000000


	//----- nvinfo : EIATTR_MIN_STACK_SIZE
	.align		4
.L_6:
        /*0024*/ 	.byte	0x04, 0x12
        /*0026*/ 	.short	(.L_8 - .L_7)
	.align		4
.L_7:
        /*0028*/ 	.word	index@(triton_per_fused__native_batch_norm_legit_leaky_relu_leaky_relu_backward_1)
        /*002c*/ 	.word	0x00000000
.L_8:


//--------------------- .nv.info.triton_per_fused__native_batch_norm_legit_leaky_relu_leaky_relu_backward_1 --------------------------
	.section	.nv.info.triton_per_fused__native_batch_norm_legit_leaky_relu_leaky_relu_backward_1,"",@"SHT_CUDA_INFO"
	.sectionflags	@""
	.align	4


	//----- nvinfo : EIATTR_CUDA_API_VERSION
	.align		4
        /*0000*/ 	.byte	0x04, 0x37
        /*0002*/ 	.short	(.L_10 - .L_9)
.L_9:
        /*0004*/ 	.word	0x0000007c


	//----- nvinfo : EIATTR_KPARAM_INFO
	.align		4
.L_10:
        /*0008*/ 	.byte	0x04, 0x17
        /*000a*/ 	.short	(.L_12 - .L_11)
.L_11:
        /*000c*/ 	.word	0x00000000
        /*0010*/ 	.short	0x0006
        /*0012*/ 	.short	0x002c
        /*0014*/ 	.byte	0x00, 0xf0, 0x11, 0x00


	//----- nvinfo : EIATTR_KPARAM_INFO
	.align		4
.L_12:
        /*0018*/ 	.byte	0x04, 0x17
        /*001a*/ 	.short	(.L_14 - .L_13)
.L_13:
        /*001c*/ 	.word	0x00000000
        /*0020*/ 	.short	0x0005
        /*0022*/ 	.short	0x0028
        /*0024*/ 	.byte	0x00, 0xf0, 0x11, 0x00


	//----- nvinfo : EIATTR_KPARAM_INFO
	.align		4
.L_14:
        /*0028*/ 	.byte	0x04, 0x17
        /*002a*/ 	.short	(.L_16 - .L_15)
.L_15:
        /*002c*/ 	.word	0x00000000
        /*0030*/ 	.short	0x0004
        /*0032*/ 	.short	0x0020
        /*0034*/ 	.byte	0x00, 0xf4, 0x21, 0x00


	//----- nvinfo : EIATTR_KPARAM_INFO
	.align		4
.L_16:
        /*0038*/ 	.byte	0x04, 0x17
        /*003a*/ 	.short	(.L_18 - .L_17)
.L_17:
        /*003c*/ 	.word	0x00000000
        /*0040*/ 	.short	0x0003
        /*0042*/ 	.short	0x0018
        /*0044*/ 	.byte	0x00, 0xf4, 0x21, 0x00


	//----- nvinfo : EIATTR_KPARAM_INFO
	.align		4
.L_18:
        /*0048*/ 	.byte	0x04, 0x17
        /*004a*/ 	.short	(.L_20 - .L_19)
.L_19:
        /*004c*/ 	.word	0x00000000
        /*0050*/ 	.short	0x0002
        /*0052*/ 	.short	0x0010
        /*0054*/ 	.byte	0x00, 0xf4, 0x21, 0x00


	//----- nvinfo : EIATTR_KPARAM_INFO
	.align		4
.L_20:
        /*0058*/ 	.byte	0x04, 0x17
        /*005a*/ 	.short	(.L_22 - .L_21)
.L_21:
        /*005c*/ 	.word	0x00000000
        /*0060*/ 	.short	0x0001
        /*0062*/ 	.short	0x0008
        /*0064*/ 	.byte	0x00, 0xf4, 0x21, 0x00


	//----- nvinfo : EIATTR_KPARAM_INFO
	.align		4
.L_22:
        /*0068*/ 	.byte	0x04, 0x17
        /*006a*/ 	.short	(.L_24 - .L_23)
.L_23:
        /*006c*/ 	.word	0x00000000
        /*0070*/ 	.short	0x0000
        /*0072*/ 	.short	0x0000
        /*0074*/ 	.byte	0x00, 0xf4, 0x21, 0x00


	//----- nvinfo : EIATTR_SPARSE_MMA_MASK
	.align		4
.L_24:
        /*0078*/ 	.byte	0x03, 0x50
        /*007a*/ 	.short	0x0000


	//----- nvinfo : EIATTR_MAXREG_COUNT
	.align		4
        /*007c*/ 	.byte	0x03, 0x1b
        /*007e*/ 	.short	0x00ff


	//----- nvinfo : EIATTR_COOP_GROUP_MASK_REGIDS
	.align		4
        /*0080*/ 	.byte	0x04, 0x29
        /*0082*/ 	.short	(.L_26 - .L_25)


	//   ....[0]....
.L_25:
        /*0084*/ 	.word	0xffffffff


	//   ....[1]....
        /*0088*/ 	.word	0xffffffff


	//   ....[2]....
        /*008c*/ 	.word	0xffffffff


	//   ....[3]....
        /*0090*/ 	.word	0xffffffff


	//   ....[4]....
        /*0094*/ 	.word	0xffffffff


	//   ....[5]....
        /*0098*/ 	.word	0xffffffff


	//   ....[6]....
        /*009c*/ 	.word	0xffffffff


	//   ....[7]....
        /*00a0*/ 	.word	0xffffffff


	//   ....[8]....
        /*00a4*/ 	.word	0xffffffff


	//   ....[9]....
        /*00a8*/ 	.word	0xffffffff


	//   ....[10]....
        /*00ac*/ 	.word	0xffffffff


	//   ....[11]....
        /*00b0*/ 	.word	0xffffffff


	//   ....[12]....
        /*00b4*/ 	.word	0xffffffff


	//   ....[13]....
        /*00b8*/ 	.word	0xffffffff


	//   ....[14]....
        /*00bc*/ 	.word	0xffffffff


	//   ....[15]....
        /*00c0*/ 	.word	0xffffffff


	//----- nvinfo : EIATTR_COOP_GROUP_INSTR_OFFSETS
	.align		4
.L_26:
        /*00c4*/ 	.byte	0x04, 0x28
        /*00c6*/ 	.short	(.L_28 - .L_27)


	//   ....[0]....
.L_27:
        /*00c8*/ 	.word	0x00000140


	//   ....[1]....
        /*00cc*/ 	.word	0x00000160


	//   ....[2]....
        /*00d0*/ 	.word	0x00000180


	//   ....[3]....
        /*00d4*/ 	.word	0x000001a0


	//   ....[4]....
        /*00d8*/ 	.word	0x000001c0


	//   ....[5]....
        /*00dc*/ 	.word	0x000001e0


	//   ....[6]....
        /*00e0*/ 	.word	0x00000200


	//   ....[7]....
        /*00e4*/ 	.word	0x00000220


	//   ....[8]....
        /*00e8*/ 	.word	0x000002a0


	//   ....[9]....
        /*00ec*/ 	.word	0x000002e0


	//   ....[10]....
        /*00f0*/ 	.word	0x00000310


	//   ....[11]....
        /*00f4*/ 	.word	0x00000330


	//   ....[12]....
        /*00f8*/ 	.word	0x00000350


	//   ....[13]....
        /*00fc*/ 	.word	0x00000380


	//   ....[14]....
        /*0100*/ 	.word	0x000003a0


	//   ....[15]....
        /*0104*/ 	.word	0x000003d0


	//----- nvinfo : EIATTR_EXIT_INSTR_OFFSETS
	.align		4
.L_28:
        /*0108*/ 	.byte	0x04, 0x1c
        /*010a*/ 	.short	(.L_30 - .L_29)


	//   ....[0]....
.L_29:
        /*010c*/ 	.word	0x00000520


	//   ....[1]....
        /*0110*/ 	.word	0x00000540


	//----- nvinfo : EIATTR_REQNTID
	.align		4
.L_30:
        /*0114*/ 	.byte	0x04, 0x10
        /*0116*/ 	.short	(.L_32 - .L_31)
.L_31:
        /*0118*/ 	.word	0x00000040
        /*011c*/ 	.word	0x00000001
        /*0120*/ 	.word	0x00000001


	//----- nvinfo : EIATTR_CBANK_PARAM_SIZE
	.align		4
.L_32:
        /*0124*/ 	.byte	0x03, 0x19
        /*0126*/ 	.short	0x0030


	//----- nvinfo : EIATTR_PARAM_CBANK
	.align		4
        /*0128*/ 	.byte	0x04, 0x0a
        /*012a*/ 	.short	(.L_34 - .L_33)
	.align		4
.L_33:
        /*012c*/ 	.word	index@(.nv.constant0.triton_per_fused__native_batch_norm_legit_leaky_relu_leaky_relu_backward_1)
        /*0130*/ 	.short	0x0210
        /*0132*/ 	.short	0x0030


	//----- nvinfo : EIATTR_SW_WAR
	.align		4
.L_34:
        /*0134*/ 	.byte	0x04, 0x36
        /*0136*/ 	.short	(.L_36 - .L_35)
.L_35:
        /*0138*/ 	.word	0x00000008
.L_36:


//--------------------- .nv.callgraph             --------------------------
	.section	.nv.callgraph,"",@"SHT_CUDA_CALLGRAPH"
	.align	4
	.sectionentsize	8
	.align		4
        /*0000*/ 	.word	0x00000000
	.align		4
        /*0004*/ 	.word	0xffffffff
	.align		4
        /*0008*/ 	.word	0x00000000
	.align		4
        /*000c*/ 	.word	0xfffffffe
	.align		4
        /*0010*/ 	.word	0x00000000
	.align		4
        /*0014*/ 	.word	0xfffffffd
	.align		4
        /*0018*/ 	.word	0x00000000
	.align		4
        /*001c*/ 	.word	0xfffffffc


//--------------------- .nv.constant4             --------------------------
	.section	.nv.constant4,"a",@progbits
	.align	8
	.align		8
.nv.constant4:
        /*0000*/ 	.dword	_$_str


//--------------------- .text.triton_per_fused__native_batch_norm_legit_leaky_relu_leaky_relu_backward_1 --------------------------
	.section	.text.triton_per_fused__native_batch_norm_legit_leaky_relu_leaky_relu_backward_1,"ax",@progbits
	.align	128
        .global         triton_per_fused__native_batch_norm_legit_leaky_relu_leaky_relu_backward_1
        .type           triton_per_fused__native_batch_norm_legit_leaky_relu_leaky_relu_backward_1,@function
        .size           triton_per_fused__native_batch_norm_legit_leaky_relu_leaky_relu_backward_1,(.L_x_1 - triton_per_fused__native_batch_norm_legit_leaky_relu_leaky_relu_backward_1)
        .other          triton_per_fused__native_batch_norm_legit_leaky_relu_leaky_relu_backward_1,@"STO_CUDA_ENTRY STV_DEFAULT"
triton_per_fused__native_batch_norm_legit_leaky_relu_leaky_relu_backward_1:
.text.triton_per_fused__native_batch_norm_legit_leaky_relu_leaky_relu_backward_1:
[----:B------:R-:W0:Y:S02]  /*0000*/  LDC R1, c[0x0][0x28] ;  /* 0x00000a00ff017b82 */ /* 0x000e240000000800 */
[----:B------:R-:W1:Y:S01]  /*0010*/  S2R R10, SR_TID.X ;  /* 0x00000000000a7919 */ /* 0x000e620000002100 */
[----:B------:R-:W2:Y:S01]  /*0020*/  LDC.64 R4, c[0x0][0x210] ;  /* 0x00008400ff047b82 */ /* 0x000ea20000000a00 */
[----:B------:R-:W-:Y:S01]  /*0030*/  ULDC.64 UR4, c[0x0][0x208] ;  /* 0x0000820000047ab9 */ /* 0x000fe20000000a00 */
[----:B------:R-:W3:Y:S01]  /*0040*/  S2R R0, SR_CTAID.X ;  /* 0x0000000000007919 */ /* 0x000ee20000002500 */
[----:B------:R-:W-:Y:S01]  /*0050*/  MOV R6, RZ ;  /* 0x000000ff00067202 */ /* 0x000fe20000000f00 */
[----:B------:R-:W-:Y:S01]  /*0060*/  HFMA2.MMA R17, -RZ, RZ, 1.375, 0 ;  /* 0x3d800000ff117435 */ /* 0x000fe200000001ff */
[----:B------:R-:W-:Y:S01]  /*0070*/  ULDC.64 UR6, c[0x0][0x228] ;  /* 0x00008a0000067ab9 */ /* 0x000fe20000000a00 */
[----:B-1----:R-:W-:Y:S02]  /*0080*/  LOP3.LUT R3, R10, 0xf, RZ, 0xc0, !PT ;  /* 0x0000000f0a037812 */ /* 0x002fe400078ec0ff */
[C---:B---3--:R-:W-:Y:S02]  /*0090*/  ISETP.GE.AND P0, PT, R0.reuse, 0x10, PT ;  /* 0x000000100000780c */ /* 0x048fe40003f06270 */
[----:B------:R-:W-:Y:S01]  /*00a0*/  LEA R2, R0, R3, 0x4 ;  /* 0x0000000300027211 */ /* 0x000fe200078e20ff */
[----:B------:R-:W-:-:S04]  /*00b0*/  HFMA2.MMA R3, -RZ, RZ, 0, 0 ;  /* 0x00000000ff037435 */ /* 0x000fc800000001ff */
[----:B--2---:R-:W-:-:S06]  /*00c0*/  IMAD.WIDE R4, R2, 0x4, R4 ;  /* 0x0000000402047825 */ /* 0x004fcc00078e0204 */
[----:B------:R-:W2:Y:S04]  /*00d0*/  @!P0 LDG.E R3, desc[UR4][R4.64] ;  /* 0x0000000404038981 */ /* 0x000ea8000c1e1900 */
[----:B------:R-:W3:Y:S01]  /*00e0*/  @!P0 LDG.E R6, desc[UR4][R4.64] ;  /* 0x0000000404068981 */ /* 0x000ee2000c1e1900 */
[----:B------:R-:W-:-:S04]  /*00f0*/  LOP3.LUT P1, RZ, R10, 0x3f, RZ, 0xc0, !PT ;  /* 0x0000003f0aff7812 */ /* 0x000fc8000782c0ff */
[----:B------:R-:W-:Y:S02]  /*0100*/  ISETP.LT.AND P1, PT, R0, 0x10, !P1 ;  /* 0x000000100000780c */ /* 0x000fe40004f21270 */
[----:B--2---:R-:W-:-:S04]  /*0110*/  SEL R13, R3, RZ, !P0 ;  /* 0x000000ff030d7207 */ /* 0x004fc80004000000 */
[----:B------:R-:W-:Y:S02]  /*0120*/  FSEL R3, R13, RZ, !P0 ;  /* 0x000000ff0d037208 */ /* 0x000fe40004000000 */
[----:B---3--:R-:W-:-:S03]  /*0130*/  SEL R6, R6, RZ, !P0 ;  /* 0x000000ff06067207 */ /* 0x008fc60004000000 */
[----:B------:R-:W1:Y:S01]  /*0140*/  SHFL.BFLY PT, R8, R3, 0x8, 0x1f ;  /* 0x0d001f0003087f89 */ /* 0x000e6200000e0000 */
[----:B------:R-:W-:-:S05]  /*0150*/  FSEL R7, R6, RZ, !P0 ;  /* 0x000000ff06077208 */ /* 0x000fca0004000000 */
[----:B------:R-:W2:Y:S01]  /*0160*/  SHFL.BFLY PT, R12, R7, 0x8, 0x1f ;  /* 0x0d001f00070c7f89 */ /* 0x000ea200000e0000 */
[----:B-1----:R-:W-:-:S05]  /*0170*/  FADD R8, R3, R8 ;  /* 0x0000000803087221 */ /* 0x002fca0000000000 */
[----:B------:R-:W1:Y:S01]  /*0180*/  SHFL.BFLY PT, R9, R8, 0x4, 0x1f ;  /* 0x0c801f0008097f89 */ /* 0x000e6200000e0000 */
[----:B--2---:R-:W-:-:S05]  /*0190*/  FADD R12, R7, R12 ;  /* 0x0000000c070c7221 */ /* 0x004fca0000000000 */
        /* <DEDUP_REMOVED lines=9> */
[----:B-1----:R-:W-:-:S04]  /*0230*/  FADD R4, R5, R4 ;  /* 0x0000000405047221 */ /* 0x002fc80000000000 */
[----:B------:R-:W-:Y:S01]  /*0240*/  FFMA R4, R4, -0.0625, R13 ;  /* 0xbd80000004047823 */ /* 0x000fe2000000000d */
[----:B--2---:R-:W-:-:S03]  /*0250*/  FADD R3, R14, R3 ;  /* 0x000000030e037221 */ /* 0x004fc60000000000 */
[----:B------:R-:W-:Y:S01]  /*0260*/  FMUL R7, R4, R4 ;  /* 0x0000000404077220 */ /* 0x000fe20000400000 */
[----:B------:R-:W-:-:S04]  /*0270*/  FMUL R3, R3, 0.0625 ;  /* 0x3d80000003037820 */ /* 0x000fc80000400000 */
[----:B------:R-:W-:Y:S01]  /*0280*/  FSEL R7, R7, RZ, !P0 ;  /* 0x000000ff07077208 */ /* 0x000fe20004000000 */
[----:B------:R-:W-:-:S04]  /*0290*/  FADD R6, R6, -R3 ;  /* 0x8000000306067221 */ /* 0x000fc80000000000 */
[----:B------:R-:W1:Y:S01]  /*02a0*/  SHFL.BFLY PT, R8, R7, 0x8, 0x1f ;  /* 0x0d001f0007087f89 */ /* 0x000e6200000e0000 */
[----:B------:R-:W-:-:S05]  /*02b0*/  FMUL R6, R6, R6 ;  /* 0x0000000606067220 */ /* 0x000fca0000400000 */
[----:B------:R-:W-:Y:S02]  /*02c0*/  FSEL R6, R6, RZ, !P0 ;  /* 0x000000ff06067208 */ /* 0x000fe40004000000 */
[----:B------:R-:W-:-:S03]  /*02d0*/  LOP3.LUT P0, RZ, R10, 0x30, RZ, 0xc0, !PT ;  /* 0x000000300aff7812 */ /* 0x000fc6000780c0ff */
[----:B------:R-:W2:Y:S01]  /*02e0*/  SHFL.BFLY PT, R9, R6, 0x8, 0x1f ;  /* 0x0d001f0006097f89 */ /* 0x000ea200000e0000 */
[----:B------:R-:W-:Y:S01]  /*02f0*/  ISETP.LT.AND P0, PT, R0, 0x10, !P0 ;  /* 0x000000100000780c */ /* 0x000fe20004701270 */
[----:B-1----:R-:W-:-:S05]  /*0300*/  FADD R8, R7, R8 ;  /* 0x0000000807087221 */ /* 0x002fca0000000000 */
[----:B------:R-:W1:Y:S01]  /*0310*/  SHFL.BFLY PT, R5, R8, 0x4, 0x1f ;  /* 0x0c801f0008057f89 */ /* 0x000e6200000e0000 */
[----:B--2---:R-:W-:-:S05]  /*0320*/  FADD R9, R6, R9 ;  /* 0x0000000906097221 */ /* 0x004fca0000000000 */
[----:B------:R-:W2:Y:S01]  /*0330*/  SHFL.BFLY PT, R14, R9, 0x4, 0x1f ;  /* 0x0c801f00090e7f89 */ /* 0x000ea200000e0000 */
[----:B-1----:R-:W-:-:S05]  /*0340*/  FADD R5, R8, R5 ;  /* 0x0000000508057221 */ /* 0x002fca0000000000 */
[----:B------:R-:W1:Y:S01]  /*0350*/  SHFL.BFLY PT, R12, R5, 0x2, 0x1f ;  /* 0x0c401f00050c7f89 */ /* 0x000e6200000e0000 */
[----:B--2---:R-:W-:Y:S02]  /*0360*/  FADD R14, R9, R14 ;  /* 0x0000000e090e7221 */ /* 0x004fe40000000000 */
[----:B------:R-:W2:Y:S03]  /*0370*/  LDC.64 R8, c[0x0][0x220] ;  /* 0x00008800ff087b82 */ /* 0x000ea60000000a00 */
[----:B------:R-:W3:Y:S01]  /*0380*/  SHFL.BFLY PT, R11, R14, 0x2, 0x1f ;  /* 0x0c401f000e0b7f89 */ /* 0x000ee200000e0000 */
[----:B-1----:R-:W-:-:S05]  /*0390*/  FADD R12, R5, R12 ;  /* 0x0000000c050c7221 */ /* 0x002fca0000000000 */
[----:B------:R-:W1:Y:S01]  /*03a0*/  SHFL.BFLY PT, R7, R12, 0x1, 0x1f ;  /* 0x0c201f000c077f89 */ /* 0x000e6200000e0000 */
[----:B--2---:R-:W-:-:S04]  /*03b0*/  IMAD.WIDE R8, R2, 0x4, R8 ;  /* 0x0000000402087825 */ /* 0x004fc800078e0208 */
[----:B---3--:R-:W-:-:S05]  /*03c0*/  FADD R11, R14, R11 ;  /* 0x0000000b0e0b7221 */ /* 0x008fca0000000000 */
[----:B------:R-:W2:Y:S01]  /*03d0*/  SHFL.BFLY PT, R16, R11, 0x1, 0x1f ;  /* 0x0c201f000b107f89 */ /* 0x000ea200000e0000 */
[----:B-1----:R-:W-:-:S04]  /*03e0*/  FADD R7, R12, R7 ;  /* 0x000000070c077221 */ /* 0x002fc80000000000 */
[----:B------:R-:W-:Y:S02]  /*03f0*/  FFMA R13, R7, R17, 9.9999997473787516356e-06 ;  /* 0x3727c5ac070d7423 */ /* 0x000fe40000000011 */
[----:B------:R-:W1:Y:S04]  /*0400*/  LDC.64 R6, c[0x0][0x230] ;  /* 0x00008c00ff067b82 */ /* 0x000e680000000a00 */
[----:B------:R-:W3:Y:S01]  /*0410*/  MUFU.RSQ R13, R13 ;  /* 0x0000000d000d7308 */ /* 0x000ee20000001400 */
[----:B--2---:R-:W-:-:S04]  /*0420*/  FADD R16, R11, R16 ;  /* 0x000000100b107221 */ /* 0x004fc80000000000 */
[----:B------:R-:W-:Y:S01]  /*0430*/  FFMA R16, R16, R17, 9.9999997473787516356e-06 ;  /* 0x3727c5ac10107423 */ /* 0x000fe20000000011 */
[----:B---3--:R-:W-:Y:S02]  /*0440*/  FMUL R15, R4, R13 ;  /* 0x0000000d040f7220 */ /* 0x008fe40000400000 */
[----:B------:R-:W2:Y:S01]  /*0450*/  LDC.64 R4, c[0x0][0x218] ;  /* 0x00008600ff047b82 */ /* 0x000ea20000000a00 */
[----:B------:R-:W3:Y:S02]  /*0460*/  MUFU.RSQ R13, R16 ;  /* 0x00000010000d7308 */ /* 0x000ee40000001400 */
[----:B------:R-:W-:Y:S01]  /*0470*/  FSETP.GT.AND P2, PT, R15, RZ, PT ;  /* 0x000000ff0f00720b */ /* 0x000fe20003f44000 */
[----:B-1----:R-:W-:-:S12]  /*0480*/  IMAD.WIDE R6, R0, 0x4, R6 ;  /* 0x0000000400067825 */ /* 0x002fd800078e0206 */
[----:B------:R-:W-:Y:S01]  /*0490*/  @!P2 FMUL R15, R15, 0.20000000298023223877 ;  /* 0x3e4ccccd0f0fa820 */ /* 0x000fe20000400000 */
[----:B------:R-:W-:-:S04]  /*04a0*/  IADD3 R10, P2, R2, UR6, RZ ;  /* 0x00000006020a7c10 */ /* 0x000fc8000ff5e0ff */
[----:B------:R-:W-:Y:S01]  /*04b0*/  FSETP.GT.AND P3, PT, R15, RZ, PT ;  /* 0x000000ff0f00720b */ /* 0x000fe20003f64000 */
[----:B------:R1:W-:Y:S01]  /*04c0*/  @P0 STG.E desc[UR4][R8.64], R15 ;  /* 0x0000000f08000986 */ /* 0x0003e2000c101904 */
[----:B------:R-:W-:Y:S01]  /*04d0*/  LEA.HI.X.SX32 R11, R2, UR7, 0x1, P2 ;  /* 0x00000007020b7c11 */ /* 0x000fe200090f0eff */
[----:B--2---:R-:W-:Y:S01]  /*04e0*/  IMAD.WIDE R4, R0, 0x4, R4 ;  /* 0x0000000400047825 */ /* 0x004fe200078e0204 */
[----:B------:R-:W-:-:S05]  /*04f0*/  SEL R17, RZ, 0x1, !P3 ;  /* 0x00000001ff117807 */ /* 0x000fca0005800000 */
[----:B------:R1:W-:Y:S04]  /*0500*/  @P0 STG.E.U8 desc[UR4][R10.64], R17 ;  /* 0x000000110a000986 */ /* 0x0003e8000c101104 */
[----:B---3--:R1:W-:Y:S01]  /*0510*/  @P1 STG.E desc[UR4][R6.64], R13 ;  /* 0x0000000d06001986 */ /* 0x0083e2000c101904 */
[----:B------:R-:W-:Y:S05]  /*0520*/  @!P1 EXIT ;  /* 0x000000000000994d */ /* 0x000fea0003800000 */
[----:B------:R-:W-:Y:S01]  /*0530*/  STG.E desc[UR4][R4.64], R3 ;  /* 0x0000000304007986 */ /* 0x000fe2000c101904 */
[----:B------:R-:W-:Y:S05]  /*0540*/  EXIT ;  /* 0x000000000000794d */ /* 0x000fea0003800000 */
.L_x_0:
[----:B------:R-:W-:-:S00]  /*0550*/  BRA `(.L_x_0) ;  /* 0xfffffffc00fc7947 */ /* 0x000fc0000383ffff */
[----:B------:R-:W-:-:S00]  /*0560*/  NOP ;  /* 0x0000000000007918 */ /* 0x000fc00000000000 */
        /* <DEDUP_REMOVED lines=9> */
.L_x_1:


//--------------------- .nv.global.init           --------------------------
	.section	.nv.global.init,"aw",@progbits
.nv.global.init:
	.type		_$_str,@object
	.size		_$_str,(.L_0 - _$_str)
_$_str:
        /*0000*/ 	.byte	0x5f, 0x5f, 0x43, 0x55, 0x44, 0x41, 0x5f, 0x46, 0x54, 0x5a, 0x00
.L_0:


//--------------------- .nv.constant0.triton_per_fused__native_batch_norm_legit_leaky_relu_leaky_relu_backward_1 --------------------------
	.section	.nv.constant0.triton_per_fused__native_batch_norm_legit_leaky_relu_leaky_relu_backward_1,"a",@progbits
	.sectionflags	@""
	.align	4
.nv.constant0.triton_per_fused__native_batch_norm_legit_leaky_relu_leaky_relu_backward_1:
	.zero		576
